//
// Generated by NVIDIA NVVM Compiler
//
// Compiler Build ID: CL-36424714
// Cuda compilation tools, release 13.0, V13.0.88
// Based on NVVM 20.0.0
//

.version 9.0
.target sm_100
.address_size 64

	// .globl	_Z25tiledMatrixMultiplicationPfS_S_fiii
// _ZZ25tiledMatrixMultiplicationPfS_S_fiiiE5tile1 has been demoted
// _ZZ25tiledMatrixMultiplicationPfS_S_fiiiE5tile2 has been demoted

.visible .entry _Z25tiledMatrixMultiplicationPfS_S_fiii(
	.param .u64 .ptr .align 1 _Z25tiledMatrixMultiplicationPfS_S_fiii_param_0,
	.param .u64 .ptr .align 1 _Z25tiledMatrixMultiplicationPfS_S_fiii_param_1,
	.param .u64 .ptr .align 1 _Z25tiledMatrixMultiplicationPfS_S_fiii_param_2,
	.param .f32 _Z25tiledMatrixMultiplicationPfS_S_fiii_param_3,
	.param .u32 _Z25tiledMatrixMultiplicationPfS_S_fiii_param_4,
	.param .u32 _Z25tiledMatrixMultiplicationPfS_S_fiii_param_5,
	.param .u32 _Z25tiledMatrixMultiplicationPfS_S_fiii_param_6
)
{
	.reg .pred 	%p<8>;
	.reg .b32 	%r<76>;
	.reg .b32 	%f<20>;
	.reg .b64 	%rd<29>;
	// demoted variable
	.shared .align 4 .b8 _ZZ25tiledMatrixMultiplicationPfS_S_fiiiE5tile1[576];
	// demoted variable
	.shared .align 4 .b8 _ZZ25tiledMatrixMultiplicationPfS_S_fiiiE5tile2[576];
	ld.param.u64 	%rd4, [_Z25tiledMatrixMultiplicationPfS_S_fiii_param_0];
	ld.param.u64 	%rd5, [_Z25tiledMatrixMultiplicationPfS_S_fiii_param_1];
	ld.param.u64 	%rd3, [_Z25tiledMatrixMultiplicationPfS_S_fiii_param_2];
	ld.param.f32 	%f1, [_Z25tiledMatrixMultiplicationPfS_S_fiii_param_3];
	ld.param.u32 	%r33, [_Z25tiledMatrixMultiplicationPfS_S_fiii_param_5];
	ld.param.u32 	%r34, [_Z25tiledMatrixMultiplicationPfS_S_fiii_param_6];
	cvta.to.global.u64 	%rd1, %rd4;
	cvta.to.global.u64 	%rd2, %rd5;
	mov.u32 	%r35, %ctaid.y;
	shl.b32 	%r36, %r35, 4;
	mov.u32 	%r1, %tid.y;
	add.s32 	%r2, %r36, %r1;
	mov.u32 	%r37, %ctaid.x;
	mul.lo.s32 	%r3, %r37, 9;
	mov.u32 	%r4, %tid.x;
	add.s32 	%r5, %r3, %r4;
	shr.s32 	%r38, %r33, 31;
	shr.u32 	%r39, %r38, 28;
	add.s32 	%r40, %r33, %r39;
	shr.s32 	%r6, %r40, 4;
	setp.lt.s32 	%p1, %r33, 16;
	@%p1 bra 	$L__BB0_9;
	shl.b32 	%r42, %r1, 6;
	mov.u32 	%r43, _ZZ25tiledMatrixMultiplicationPfS_S_fiiiE5tile2;
	add.s32 	%r44, %r43, %r42;
	shl.b32 	%r45, %r4, 2;
	add.s32 	%r7, %r44, %r45;
	mad.lo.s32 	%r8, %r33, %r2, %r4;
	mov.u32 	%r46, _ZZ25tiledMatrixMultiplicationPfS_S_fiiiE5tile1;
	add.s32 	%r47, %r46, %r42;
	add.s32 	%r9, %r47, %r45;
	add.s32 	%r48, %r6, -1;
	and.b32  	%r10, %r6, 3;
	setp.lt.u32 	%p2, %r48, 3;
	mov.b32 	%r75, 0;
	@%p2 bra 	$L__BB0_4;
	and.b32  	%r75, %r6, 134217724;
	neg.s32 	%r73, %r75;
	add.s32 	%r49, %r1, 16;
	mad.lo.s32 	%r50, %r34, %r49, %r4;
	add.s32 	%r71, %r50, %r3;
	shl.b32 	%r14, %r34, 6;
	add.s32 	%r51, %r1, 32;
	mad.lo.s32 	%r52, %r34, %r51, %r4;
	add.s32 	%r70, %r52, %r3;
	add.s32 	%r53, %r1, 48;
	mad.lo.s32 	%r54, %r34, %r53, %r4;
	add.s32 	%r69, %r54, %r3;
	mad.lo.s32 	%r55, %r1, %r34, %r4;
	add.s32 	%r68, %r55, %r3;
	mov.u32 	%r72, %r8;
$L__BB0_3:
	.pragma "nounroll";
	mul.wide.s32 	%rd6, %r68, 4;
	add.s64 	%rd7, %rd2, %rd6;
	ld.global.f32 	%f2, [%rd7];
	st.shared.f32 	[%r7], %f2;
	mul.wide.s32 	%rd8, %r72, 4;
	add.s64 	%rd9, %rd1, %rd8;
	ld.global.f32 	%f3, [%rd9];
	st.shared.f32 	[%r9], %f3;
	bar.sync 	0;
	bar.sync 	0;
	mul.wide.s32 	%rd10, %r71, 4;
	add.s64 	%rd11, %rd2, %rd10;
	ld.global.f32 	%f4, [%rd11];
	st.shared.f32 	[%r7], %f4;
	ld.global.f32 	%f5, [%rd9+36];
	st.shared.f32 	[%r9], %f5;
	bar.sync 	0;
	bar.sync 	0;
	mul.wide.s32 	%rd12, %r70, 4;
	add.s64 	%rd13, %rd2, %rd12;
	ld.global.f32 	%f6, [%rd13];
	st.shared.f32 	[%r7], %f6;
	ld.global.f32 	%f7, [%rd9+72];
	st.shared.f32 	[%r9], %f7;
	bar.sync 	0;
	bar.sync 	0;
	mul.wide.s32 	%rd14, %r69, 4;
	add.s64 	%rd15, %rd2, %rd14;
	ld.global.f32 	%f8, [%rd15];
	st.shared.f32 	[%r7], %f8;
	ld.global.f32 	%f9, [%rd9+108];
	st.shared.f32 	[%r9], %f9;
	bar.sync 	0;
	bar.sync 	0;
	add.s32 	%r73, %r73, 4;
	add.s32 	%r72, %r72, 36;
	add.s32 	%r71, %r71, %r14;
	add.s32 	%r70, %r70, %r14;
	add.s32 	%r69, %r69, %r14;
	add.s32 	%r68, %r68, %r14;
	setp.ne.s32 	%p3, %r73, 0;
	@%p3 bra 	$L__BB0_3;
$L__BB0_4:
	setp.eq.s32 	%p4, %r10, 0;
	@%p4 bra 	$L__BB0_9;
	setp.eq.s32 	%p5, %r10, 1;
	@%p5 bra 	$L__BB0_7;
	shl.b32 	%r56, %r75, 4;
	add.s32 	%r57, %r56, %r1;
	mad.lo.s32 	%r58, %r57, %r34, %r5;
	mul.wide.s32 	%rd16, %r58, 4;
	add.s64 	%rd17, %rd2, %rd16;
	ld.global.f32 	%f10, [%rd17];
	st.shared.f32 	[%r7], %f10;
	mad.lo.s32 	%r59, %r75, 9, %r8;
	mul.wide.s32 	%rd18, %r59, 4;
	add.s64 	%rd19, %rd1, %rd18;
	ld.global.f32 	%f11, [%rd19];
	st.shared.f32 	[%r9], %f11;
	bar.sync 	0;
	bar.sync 	0;
	add.s32 	%r60, %r57, 16;
	mad.lo.s32 	%r61, %r60, %r34, %r5;
	mul.wide.s32 	%rd20, %r61, 4;
	add.s64 	%rd21, %rd2, %rd20;
	ld.global.f32 	%f12, [%rd21];
	st.shared.f32 	[%r7], %f12;
	ld.global.f32 	%f13, [%rd19+36];
	st.shared.f32 	[%r9], %f13;
	bar.sync 	0;
	bar.sync 	0;
	add.s32 	%r75, %r75, 2;
$L__BB0_7:
	and.b32  	%r62, %r6, 1;
	setp.eq.b32 	%p6, %r62, 1;
	not.pred 	%p7, %p6;
	@%p7 bra 	$L__BB0_9;
	shl.b32 	%r63, %r75, 4;
	add.s32 	%r64, %r63, %r1;
	mad.lo.s32 	%r65, %r64, %r34, %r5;
	mul.wide.s32 	%rd22, %r65, 4;
	add.s64 	%rd23, %rd2, %rd22;
	ld.global.f32 	%f14, [%rd23];
	st.shared.f32 	[%r7], %f14;
	mad.lo.s32 	%r66, %r75, 9, %r8;
	mul.wide.s32 	%rd24, %r66, 4;
	add.s64 	%rd25, %rd1, %rd24;
	ld.global.f32 	%f15, [%rd25];
	st.shared.f32 	[%r9], %f15;
	bar.sync 	0;
	bar.sync 	0;
$L__BB0_9:
	cvta.to.global.u64 	%rd26, %rd3;
	cvt.rn.f32.u32 	%f16, %r2;
	cvt.rn.f32.s32 	%f17, %r5;
	fma.rn.f32 	%f18, %f1, %f16, %f17;
	cvt.rzi.s32.f32 	%r67, %f18;
	cvt.rn.f32.s32 	%f19, %r67;
	mul.wide.s32 	%rd27, %r67, 4;
	add.s64 	%rd28, %rd26, %rd27;
	st.global.f32 	[%rd28], %f19;
	ret;

}


// ===== COMPILED SASS (sm_100) =====

	.target	sm_100

	.elftype	@"ET_EXEC"


//--------------------- .note.nv.tkinfo           --------------------------
	.section	.note.nv.tkinfo,"",@"SHT_NOTE"
	.sectionflags	@"SHF_NOTE_NV_TKINFO"
	.tkinfo
        /*0018*/ 	.word	0x00000002
        /*0030*/ 	.string	""
        /*0030*/ 	.string	"ptxas"
        /*0030*/ 	.string	"Cuda compilation tools, release 13.0, V13.0.88"
        /*0030*/ 	.string	"Build cuda_13.0.r13.0/compiler.36424714_0"
        /*0030*/ 	.string	"-arch sm_100 -m 64 "



//--------------------- .note.nv.cuinfo           --------------------------
	.section	.note.nv.cuinfo,"",@"SHT_NOTE"
	.sectionflags	@"SHF_NOTE_NV_CUINFO"
        /*0018*/ 	.short	0x0002
        /*001a*/ 	.short	0x0064
        /*001c*/ 	.short	0x0082
	.zero		2


//--------------------- .nv.info                  --------------------------
	.section	.nv.info,"",@"SHT_CUDA_INFO"
	.align	4


	//----- nvinfo : EIATTR_REGCOUNT
	.align		4
        /*0000*/ 	.byte	0x04, 0x2f
        /*0002*/ 	.short	(.L_1 - .L_0)
	.align		4
.L_0:
        /*0004*/ 	.word	index@(_Z25tiledMatrixMultiplicationPfS_S_fiii)
        /*0008*/ 	.word	0x00000020


	//----- nvinfo : EIATTR_FRAME_SIZE
	.align		4
.L_1:
        /*000c*/ 	.byte	0x04, 0x11
        /*000e*/ 	.short	(.L_3 - .L_2)
	.align		4
.L_2:
        /*0010*/ 	.word	index@(_Z25tiledMatrixMultiplicationPfS_S_fiii)
        /*0014*/ 	.word	0x00000000


	//----- nvinfo : EIATTR_MIN_STACK_SIZE
	.align		4
.L_3:
        /*0018*/ 	.byte	0x04, 0x12
        /*001a*/ 	.short	(.L_5 - .L_4)
	.align		4
.L_4:
        /*001c*/ 	.word	index@(_Z25tiledMatrixMultiplicationPfS_S_fiii)
        /*0020*/ 	.word	0x00000000
.L_5:


//--------------------- .nv.compat                --------------------------
	.section	.nv.compat,"",@"SHT_CUDA_COMPAT_INFO"
	.align	4
        /*0000*/ 	.byte	0x02, 0x09, 0x00, 0x00, 0x02, 0x02, 0x01, 0x00, 0x02, 0x05, 0x05, 0x00, 0x03, 0x07, 0x01, 0x01
        /*0010*/ 	.byte	0x02, 0x03, 0x00, 0x00, 0x02, 0x06, 0x01, 0x00, 0x04, 0x0b, 0x08, 0x00, 0x09, 0x00, 0x00, 0x00
        /*0020*/ 	.byte	0x00, 0x00, 0x00, 0x00


//--------------------- .nv.info._Z25tiledMatrixMultiplicationPfS_S_fiii --------------------------
	.section	.nv.info._Z25tiledMatrixMultiplicationPfS_S_fiii,"",@"SHT_CUDA_INFO"
	.sectionflags	@""
	.align	4


	//----- nvinfo : EIATTR_CUDA_API_VERSION
	.align		4
        /*0000*/ 	.byte	0x04, 0x37
        /*0002*/ 	.short	(.L_7 - .L_6)
.L_6:
        /*0004*/ 	.word	0x00000082


	//----- nvinfo : EIATTR_KPARAM_INFO
	.align		4
.L_7:
        /*0008*/ 	.byte	0x04, 0x17
        /*000a*/ 	.short	(.L_9 - .L_8)
.L_8:
        /*000c*/ 	.word	0x00000000
        /*0010*/ 	.short	0x0006
        /*0012*/ 	.short	0x0024
        /*0014*/ 	.byte	0x00, 0xf0, 0x11, 0x00


	//----- nvinfo : EIATTR_KPARAM_INFO
	.align		4
.L_9:
        /*0018*/ 	.byte	0x04, 0x17
        /*001a*/ 	.short	(.L_11 - .L_10)
.L_10:
        /*001c*/ 	.word	0x00000000
        /*0020*/ 	.short	0x0005
        /*0022*/ 	.short	0x0020
        /*0024*/ 	.byte	0x00, 0xf0, 0x11, 0x00


	//----- nvinfo : EIATTR_KPARAM_INFO
	.align		4
.L_11:
        /*0028*/ 	.byte	0x04, 0x17
        /*002a*/ 	.short	(.L_13 - .L_12)
.L_12:
        /*002c*/ 	.word	0x00000000
        /*0030*/ 	.short	0x0004
        /*0032*/ 	.short	0x001c
        /*0034*/ 	.byte	0x00, 0xf0, 0x11, 0x00


	//----- nvinfo : EIATTR_KPARAM_INFO
	.align		4
.L_13:
        /*0038*/ 	.byte	0x04, 0x17
        /*003a*/ 	.short	(.L_15 - .L_14)
.L_14:
        /*003c*/ 	.word	0x00000000
        /*0040*/ 	.short	0x0003
        /*0042*/ 	.short	0x0018
        /*0044*/ 	.byte	0x00, 0xf0, 0x11, 0x00


	//----- nvinfo : EIATTR_KPARAM_INFO
	.align		4
.L_15:
        /*0048*/ 	.byte	0x04, 0x17
        /*004a*/ 	.short	(.L_17 - .L_16)
.L_16:
        /*004c*/ 	.word	0x00000000
        /*0050*/ 	.short	0x0002
        /*0052*/ 	.short	0x0010
        /*0054*/ 	.byte	0x00, 0xf5, 0x21, 0x00


	//----- nvinfo : EIATTR_KPARAM_INFO
	.align		4
.L_17:
        /*0058*/ 	.byte	0x04, 0x17
        /*005a*/ 	.short	(.L_19 - .L_18)
.L_18:
        /*005c*/ 	.word	0x00000000
        /*0060*/ 	.short	0x0001
        /*0062*/ 	.short	0x0008
        /*0064*/ 	.byte	0x00, 0xf5, 0x21, 0x00


	//----- nvinfo : EIATTR_KPARAM_INFO
	.align		4
.L_19:
        /*0068*/ 	.byte	0x04, 0x17
        /*006a*/ 	.short	(.L_21 - .L_20)
.L_20:
        /*006c*/ 	.word	0x00000000
        /*0070*/ 	.short	0x0000
        /*0072*/ 	.short	0x0000
        /*0074*/ 	.byte	0x00, 0xf5, 0x21, 0x00


	//----- nvinfo : EIATTR_SPARSE_MMA_MASK
	.align		4
.L_21:
        /*0078*/ 	.byte	0x03, 0x50
        /*007a*/ 	.short	0x0000


	//----- nvinfo : EIATTR_MAXREG_COUNT
	.align		4
        /*007c*/ 	.byte	0x03, 0x1b
        /*007e*/ 	.short	0x00ff


	//----- nvinfo : EIATTR_NUM_BARRIERS
	.align		4
        /*0080*/ 	.byte	0x02, 0x4c
        /*0082*/ 	.byte	0x01
	.zero		1


	//----- nvinfo : EIATTR_MERCURY_ISA_VERSION
	.align		4
        /*0084*/ 	.byte	0x03, 0x5f
        /*0086*/ 	.short	0x0101


	//----- nvinfo : EIATTR_VRC_CTA_INIT_COUNT
	.align		4
        /*0088*/ 	.byte	0x02, 0x4a
	.zero		1
	.zero		1


	//----- nvinfo : EIATTR_EXIT_INSTR_OFFSETS
	.align		4
        /*008c*/ 	.byte	0x04, 0x1c
        /*008e*/ 	.short	(.L_23 - .L_22)


	//   ....[0]....
.L_22:
        /*0090*/ 	.word	0x000008a0


	//----- nvinfo : EIATTR_CBANK_PARAM_SIZE
	.align		4
.L_23:
        /*0094*/ 	.byte	0x03, 0x19
        /*0096*/ 	.short	0x0028


	//----- nvinfo : EIATTR_PARAM_CBANK
	.align		4
        /*0098*/ 	.byte	0x04, 0x0a
        /*009a*/ 	.short	(.L_25 - .L_24)
	.align		4
.L_24:
        /*009c*/ 	.word	index@(.nv.constant0._Z25tiledMatrixMultiplicationPfS_S_fiii)
        /*00a0*/ 	.short	0x0380
        /*00a2*/ 	.short	0x0028


	//----- nvinfo : EIATTR_SW_WAR
	.align		4
.L_25:
        /*00a4*/ 	.byte	0x04, 0x36
        /*00a6*/ 	.short	(.L_27 - .L_26)
.L_26:
        /*00a8*/ 	.word	0x00000008
.L_27:


//--------------------- .nv.callgraph             --------------------------
	.section	.nv.callgraph,"",@"SHT_CUDA_CALLGRAPH"
	.align	4
	.sectionentsize	8
	.align		4
        /*0000*/ 	.word	0x00000000
	.align		4
        /*0004*/ 	.word	0xffffffff
	.align		4
        /*0008*/ 	.word	0x00000000
	.align		4
        /*000c*/ 	.word	0xfffffffe
	.align		4
        /*0010*/ 	.word	0x00000000
	.align		4
        /*0014*/ 	.word	0xfffffffd
	.align		4
        /*0018*/ 	.word	0x00000000
	.align		4
        /*001c*/ 	.word	0xfffffffc


//--------------------- .text._Z25tiledMatrixMultiplicationPfS_S_fiii --------------------------
	.section	.text._Z25tiledMatrixMultiplicationPfS_S_fiii,"ax",@progbits
	.align	128
        .global         _Z25tiledMatrixMultiplicationPfS_S_fiii
        .type           _Z25tiledMatrixMultiplicationPfS_S_fiii,@function
        .size           _Z25tiledMatrixMultiplicationPfS_S_fiii,(.L_x_5 - _Z25tiledMatrixMultiplicationPfS_S_fiii)
        .other          _Z25tiledMatrixMultiplicationPfS_S_fiii,@"STO_CUDA_ENTRY STV_DEFAULT"
_Z25tiledMatrixMultiplicationPfS_S_fiii:
.text._Z25tiledMatrixMultiplicationPfS_S_fiii:
[----:B------:R-:W-:Y:S01]  /*0000*/  LDC R1, c[0x0][0x37c] ;  /* 0x0000df00ff017b82 */ /* 0x000fe20000000800 */
[----:B------:R-:W0:Y:S01]  /*0010*/  S2R R3, SR_CTAID.Y ;  /* 0x0000000000037919 */ /* 0x000e220000002600 */
[----:B------:R-:W1:Y:S01]  /*0020*/  LDCU UR12, c[0x0][0x3a0] ;  /* 0x00007400ff0c77ac */ /* 0x000e620008000800 */
[----:B------:R-:W0:Y:S01]  /*0030*/  S2R R0, SR_TID.Y ;  /* 0x0000000000007919 */ /* 0x000e220000002200 */
[----:B------:R-:W2:Y:S01]  /*0040*/  LDCU.64 UR10, c[0x0][0x358] ;  /* 0x00006b00ff0a77ac */ /* 0x000ea20008000a00 */
[----:B------:R-:W3:Y:S01]  /*0050*/  S2R R7, SR_CTAID.X ;  /* 0x0000000000077919 */ /* 0x000ee20000002500 */
[----:B------:R-:W3:Y:S01]  /*0060*/  S2R R24, SR_TID.X ;  /* 0x0000000000187919 */ /* 0x000ee20000002100 */
[----:B-1----:R-:W-:Y:S02]  /*0070*/  UISETP.GE.AND UP0, UPT, UR12, 0x10, UPT ;  /* 0x000000100c00788c */ /* 0x002fe4000bf06270 */
[----:B------:R-:W-:-:S04]  /*0080*/  USHF.R.S32.HI UR4, URZ, 0x1f, UR12 ;  /* 0x0000001fff047899 */ /* 0x000fc8000801140c */
[----:B------:R-:W-:Y:S01]  /*0090*/  ULEA.HI UR4, UR4, UR12, URZ, 0x4 ;  /* 0x0000000c04047291 */ /* 0x000fe2000f8f20ff */
[----:B0-----:R-:W-:Y:S01]  /*00a0*/  LEA R14, R3, R0, 0x4 ;  /* 0x00000000030e7211 */ /* 0x001fe200078e20ff */
[----:B---3--:R-:W-:Y:S01]  /*00b0*/  IMAD R15, R7, 0x9, R24 ;  /* 0x00000009070f7824 */ /* 0x008fe200078e0218 */
[----:B--2---:R-:W-:Y:S09]  /*00c0*/  BRA.U !UP0, `(.L_x_0) ;  /* 0x0000000508d07547 */ /* 0x004ff2000b800000 */
[----:B------:R-:W0:Y:S01]  /*00d0*/  S2UR UR7, SR_CgaCtaId ;  /* 0x00000000000779c3 */ /* 0x000e220000008800 */
[----:B------:R-:W-:Y:S01]  /*00e0*/  USHF.R.S32.HI UR4, URZ, 0x4, UR4 ;  /* 0x00000004ff047899 */ /* 0x000fe20008011404 */
[----:B------:R-:W-:Y:S01]  /*00f0*/  HFMA2 R19, -RZ, RZ, 0, 0 ;  /* 0x00000000ff137431 */ /* 0x000fe200000001ff */
[----:B------:R-:W-:Y:S01]  /*0100*/  UMOV UR5, 0x400 ;  /* 0x0000040000057882 */ /* 0x000fe20000000000 */
[----:B------:R-:W-:Y:S01]  /*0110*/  IMAD R16, R14, UR12, R24 ;  /* 0x0000000c0e107c24 */ /* 0x000fe2000f8e0218 */
[----:B------:R-:W-:Y:S02]  /*0120*/  UIADD3 UR8, UPT, UPT, UR4, -0x1, URZ ;  /* 0xffffffff04087890 */ /* 0x000fe4000fffe0ff */
[----:B------:R-:W-:Y:S02]  /*0130*/  UIADD3 UR6, UPT, UPT, UR5, 0x240, URZ ;  /* 0x0000024005067890 */ /* 0x000fe4000fffe0ff */
[----:B------:R-:W-:Y:S02]  /*0140*/  UISETP.GE.U32.AND UP1, UPT, UR8, 0x3, UPT ;  /* 0x000000030800788c */ /* 0x000fe4000bf26070 */
[----:B------:R-:W-:-:S04]  /*0150*/  ULOP3.LUT UR9, UR4, 0x3, URZ, 0xc0, !UPT ;  /* 0x0000000304097892 */ /* 0x000fc8000f8ec0ff */
[----:B------:R-:W-:Y:S02]  /*0160*/  UISETP.NE.AND UP0, UPT, UR9, URZ, UPT ;  /* 0x000000ff0900728c */ /* 0x000fe4000bf05270 */
[----:B0-----:R-:W-:Y:S02]  /*0170*/  ULEA UR5, UR7, UR5, 0x18 ;  /* 0x0000000507057291 */ /* 0x001fe4000f8ec0ff */
[----:B------:R-:W-:-:S04]  /*0180*/  ULEA UR6, UR7, UR6, 0x18 ;  /* 0x0000000607067291 */ /* 0x000fc8000f8ec0ff */
[C---:B------:R-:W-:Y:S02]  /*0190*/  LEA R18, R0.reuse, UR5, 0x6 ;  /* 0x0000000500127c11 */ /* 0x040fe4000f8e30ff */
[----:B------:R-:W-:Y:S02]  /*01a0*/  LEA R17, R0, UR6, 0x6 ;  /* 0x0000000600117c11 */ /* 0x000fe4000f8e30ff */
[C---:B------:R-:W-:Y:S02]  /*01b0*/  LEA R18, R24.reuse, R18, 0x2 ;  /* 0x0000001218127211 */ /* 0x040fe400078e10ff */
[----:B------:R-:W-:Y:S01]  /*01c0*/  LEA R17, R24, R17, 0x2 ;  /* 0x0000001118117211 */ /* 0x000fe200078e10ff */
[----:B------:R-:W-:Y:S06]  /*01d0*/  BRA.U !UP1, `(.L_x_1) ;  /* 0x0000000109dc7547 */ /* 0x000fec000b800000 */
[----:B------:R-:W0:Y:S01]  /*01e0*/  LDC R21, c[0x0][0x3a4] ;  /* 0x0000e900ff157b82 */ /* 0x000e220000000800 */
[C---:B------:R-:W-:Y:S01]  /*01f0*/  IADD3 R6, PT, PT, R0.reuse, 0x10, RZ ;  /* 0x0000001000067810 */ /* 0x040fe20007ffe0ff */
[----:B------:R-:W-:Y:S01]  /*0200*/  ULOP3.LUT UR5, UR4, 0x7fffffc, URZ, 0xc0, !UPT ;  /* 0x07fffffc04057892 */ /* 0x000fe2000f8ec0ff */
[C---:B------:R-:W-:Y:S02]  /*0210*/  IADD3 R8, PT, PT, R0.reuse, 0x20, RZ ;  /* 0x0000002000087810 */ /* 0x040fe40007ffe0ff */
[----:B------:R-:W-:Y:S01]  /*0220*/  IADD3 R10, PT, PT, R0, 0x30, RZ ;  /* 0x00000030000a7810 */ /* 0x000fe20007ffe0ff */
[----:B------:R-:W-:Y:S01]  /*0230*/  UIADD3 UR6, UPT, UPT, -UR5, URZ, URZ ;  /* 0x000000ff05067290 */ /* 0x000fe2000fffe1ff */
[----:B------:R-:W-:Y:S01]  /*0240*/  MOV R25, R16 ;  /* 0x0000001000197202 */ /* 0x000fe20000000f00 */
[----:B------:R-:W1:Y:S01]  /*0250*/  LDC.64 R2, c[0x0][0x380] ;  /* 0x0000e000ff027b82 */ /* 0x000e620000000a00 */
[----:B------:R-:W-:-:S07]  /*0260*/  MOV R19, UR5 ;  /* 0x0000000500137c02 */ /* 0x000fce0008000f00 */
[----:B------:R-:W2:Y:S01]  /*0270*/  LDC.64 R4, c[0x0][0x388] ;  /* 0x0000e200ff047b82 */ /* 0x000ea20000000a00 */
[-CC-:B0-----:R-:W-:Y:S02]  /*0280*/  IMAD R6, R6, R21.reuse, R24.reuse ;  /* 0x0000001506067224 */ /* 0x181fe400078e0218 */
[-CC-:B------:R-:W-:Y:S02]  /*0290*/  IMAD R8, R8, R21.reuse, R24.reuse ;  /* 0x0000001508087224 */ /* 0x180fe400078e0218 */
[-CC-:B------:R-:W-:Y:S02]  /*02a0*/  IMAD R10, R10, R21.reuse, R24.reuse ;  /* 0x000000150a0a7224 */ /* 0x180fe400078e0218 */
[----:B------:R-:W-:Y:S02]  /*02b0*/  IMAD R24, R0, R21, R24 ;  /* 0x0000001500187224 */ /* 0x000fe400078e0218 */
[C---:B------:R-:W-:Y:S02]  /*02c0*/  IMAD R20, R7.reuse, 0x9, R6 ;  /* 0x0000000907147824 */ /* 0x040fe400078e0206 */
[----:B------:R-:W-:-:S02]  /*02d0*/  IMAD R22, R7, 0x9, R8 ;  /* 0x0000000907167824 */ /* 0x000fc400078e0208 */
[C---:B------:R-:W-:Y:S02]  /*02e0*/  IMAD R23, R7.reuse, 0x9, R10 ;  /* 0x0000000907177824 */ /* 0x040fe400078e020a */
[----:B-1----:R-:W-:-:S07]  /*02f0*/  IMAD R24, R7, 0x9, R24 ;  /* 0x0000000907187824 */ /* 0x002fce00078e0218 */
.L_x_2:
[----:B--2---:R-:W-:-:S04]  /*0300*/  IMAD.WIDE R8, R24, 0x4, R4 ;  /* 0x0000000418087825 */ /* 0x004fc800078e0204 */
[----:B------:R-:W-:Y:S02]  /*0310*/  IMAD.WIDE R6, R25, 0x4, R2 ;  /* 0x0000000419067825 */ /* 0x000fe400078e0202 */
[----:B------:R-:W2:Y:S04]  /*0320*/  LDG.E R8, desc[UR10][R8.64] ;  /* 0x0000000a08087981 */ /* 0x000ea8000c1e1900 */
[----:B------:R-:W3:Y:S01]  /*0330*/  LDG.E R27, desc[UR10][R6.64] ;  /* 0x0000000a061b7981 */ /* 0x000ee2000c1e1900 */
[----:B------:R-:W-:-:S03]  /*0340*/  IMAD.WIDE R10, R20, 0x4, R4 ;  /* 0x00000004140a7825 */ /* 0x000fc600078e0204 */
[----:B--2---:R-:W-:Y:S04]  /*0350*/  STS [R17], R8 ;  /* 0x0000000811007388 */ /* 0x004fe80000000800 */
[----:B---3--:R0:W-:Y:S01]  /*0360*/  STS [R18], R27 ;  /* 0x0000001b12007388 */ /* 0x0081e20000000800 */
[----:B------:R-:W-:Y:S08]  /*0370*/  BAR.SYNC.DEFER_BLOCKING 0x0 ;  /* 0x0000000000007b1d */ /* 0x000ff00000010000 */
[----:B------:R-:W-:Y:S06]  /*0380*/  BAR.SYNC.DEFER_BLOCKING 0x0 ;  /* 0x0000000000007b1d */ /* 0x000fec0000010000 */
[----:B------:R-:W2:Y:S04]  /*0390*/  LDG.E R10, desc[UR10][R10.64] ;  /* 0x0000000a0a0a7981 */ /* 0x000ea8000c1e1900 */
[----:B------:R-:W3:Y:S01]  /*03a0*/  LDG.E R29, desc[UR10][R6.64+0x24] ;  /* 0x0000240a061d7981 */ /* 0x000ee2000c1e1900 */
[----:B------:R-:W-:-:S03]  /*03b0*/  IMAD.WIDE R12, R22, 0x4, R4 ;  /* 0x00000004160c7825 */ /* 0x000fc600078e0204 */
[----:B--2---:R1:W-:Y:S04]  /*03c0*/  STS [R17], R10 ;  /* 0x0000000a11007388 */ /* 0x0043e80000000800 */
[----:B---3--:R1:W-:Y:S01]  /*03d0*/  STS [R18], R29 ;  /* 0x0000001d12007388 */ /* 0x0083e20000000800 */
[----:B------:R-:W-:Y:S08]  /*03e0*/  BAR.SYNC.DEFER_BLOCKING 0x0 ;  /* 0x0000000000007b1d */ /* 0x000ff00000010000 */
[----:B------:R-:W-:Y:S06]  /*03f0*/  BAR.SYNC.DEFER_BLOCKING 0x0 ;  /* 0x0000000000007b1d */ /* 0x000fec0000010000 */
[----:B------:R-:W2:Y:S04]  /*0400*/  LDG.E R12, desc[UR10][R12.64] ;  /* 0x0000000a0c0c7981 */ /* 0x000ea8000c1e1900 */
[----:B0-----:R-:W3:Y:S01]  /*0410*/  LDG.E R27, desc[UR10][R6.64+0x48] ;  /* 0x0000480a061b7981 */ /* 0x001ee2000c1e1900 */
[----:B------:R-:W-:-:S03]  /*0420*/  IMAD.WIDE R8, R23, 0x4, R4 ;  /* 0x0000000417087825 */ /* 0x000fc600078e0204 */
[----:B--2---:R1:W-:Y:S04]  /*0430*/  STS [R17], R12 ;  /* 0x0000000c11007388 */ /* 0x0043e80000000800 */
[----:B---3--:R1:W-:Y:S01]  /*0440*/  STS [R18], R27 ;  /* 0x0000001b12007388 */ /* 0x0083e20000000800 */
[----:B------:R-:W-:Y:S08]  /*0450*/  BAR.SYNC.DEFER_BLOCKING 0x0 ;  /* 0x0000000000007b1d */ /* 0x000ff00000010000 */
[----:B------:R-:W-:Y:S06]  /*0460*/  BAR.SYNC.DEFER_BLOCKING 0x0 ;  /* 0x0000000000007b1d */ /* 0x000fec0000010000 */
[----:B------:R-:W2:Y:S04]  /*0470*/  LDG.E R8, desc[UR10][R8.64] ;  /* 0x0000000a08087981 */ /* 0x000ea8000c1e1900 */
[----:B------:R-:W3:Y:S01]  /*0480*/  LDG.E R11, desc[UR10][R6.64+0x6c] ;  /* 0x00006c0a060b7981 */ /* 0x000ee2000c1e1900 */
[----:B------:R-:W-:Y:S01]  /*0490*/  UIADD3 UR6, UPT, UPT, UR6, 0x4, URZ ;  /* 0x0000000406067890 */ /* 0x000fe2000fffe0ff */
[----:B------:R-:W-:-:S02]  /*04a0*/  IADD3 R25, PT, PT, R25, 0x24, RZ ;  /* 0x0000002419197810 */ /* 0x000fc40007ffe0ff */
[C---:B------:R-:W-:Y:S01]  /*04b0*/  LEA R20, R21.reuse, R20, 0x6 ;  /* 0x0000001415147211 */ /* 0x040fe200078e30ff */
[----:B------:R-:W-:Y:S01]  /*04c0*/  UISETP.NE.AND UP1, UPT, UR6, URZ, UPT ;  /* 0x000000ff0600728c */ /* 0x000fe2000bf25270 */
[C---:B------:R-:W-:Y:S02]  /*04d0*/  LEA R22, R21.reuse, R22, 0x6 ;  /* 0x0000001615167211 */ /* 0x040fe400078e30ff */
[C---:B------:R-:W-:Y:S02]  /*04e0*/  LEA R23, R21.reuse, R23, 0x6 ;  /* 0x0000001715177211 */ /* 0x040fe400078e30ff */
[----:B------:R-:W-:Y:S01]  /*04f0*/  LEA R24, R21, R24, 0x6 ;  /* 0x0000001815187211 */ /* 0x000fe200078e30ff */
[----:B--2---:R1:W-:Y:S04]  /*0500*/  STS [R17], R8 ;  /* 0x0000000811007388 */ /* 0x0043e80000000800 */
[----:B---3--:R1:W-:Y:S01]  /*0510*/  STS [R18], R11 ;  /* 0x0000000b12007388 */ /* 0x0083e20000000800 */
[----:B------:R-:W-:Y:S08]  /*0520*/  BAR.SYNC.DEFER_BLOCKING 0x0 ;  /* 0x0000000000007b1d */ /* 0x000ff00000010000 */
[----:B------:R-:W-:Y:S06]  /*0530*/  BAR.SYNC.DEFER_BLOCKING 0x0 ;  /* 0x0000000000007b1d */ /* 0x000fec0000010000 */
[----:B-1----:R-:W-:Y:S05]  /*0540*/  BRA.U UP1, `(.L_x_2) ;  /* 0xfffffffd016c7547 */ /* 0x002fea000b83ffff */
.L_x_1:
[----:B------:R-:W-:Y:S05]  /*0550*/  BRA.U !UP0, `(.L_x_0) ;  /* 0x0000000108ac7547 */ /* 0x000fea000b800000 */
[----:B------:R-:W-:Y:S02]  /*0560*/  UISETP.NE.AND UP0, UPT, UR9, 0x1, UPT ;  /* 0x000000010900788c */ /* 0x000fe4000bf05270 */
[----:B------:R-:W-:-:S04]  /*0570*/  ULOP3.LUT UR4, UR4, 0x1, URZ, 0xc0, !UPT ;  /* 0x0000000104047892 */ /* 0x000fc8000f8ec0ff */
[----:B------:R-:W-:-:S03]  /*0580*/  UISETP.NE.U32.AND UP1, UPT, UR4, 0x1, UPT ;  /* 0x000000010400788c */ /* 0x000fc6000bf25070 */
[----:B------:R-:W-:Y:S08]  /*0590*/  BRA.U !UP0, `(.L_x_3) ;  /* 0x0000000108607547 */ /* 0x000ff0000b800000 */
[----:B------:R-:W0:Y:S01]  /*05a0*/  LDC.64 R2, c[0x0][0x388] ;  /* 0x0000e200ff027b82 */ /* 0x000e220000000a00 */
[----:B------:R-:W1:Y:S01]  /*05b0*/  LDCU UR4, c[0x0][0x3a4] ;  /* 0x00007480ff0477ac */ /* 0x000e620008000800 */
[C---:B------:R-:W-:Y:S01]  /*05c0*/  LEA R8, R19.reuse, R0, 0x4 ;  /* 0x0000000013087211 */ /* 0x040fe200078e20ff */
[----:B------:R-:W-:-:S05]  /*05d0*/  IMAD R9, R19, 0x9, R16 ;  /* 0x0000000913097824 */ /* 0x000fca00078e0210 */
[----:B------:R-:W2:Y:S01]  /*05e0*/  LDC.64 R4, c[0x0][0x380] ;  /* 0x0000e000ff047b82 */ /* 0x000ea20000000a00 */
[----:B-1----:R-:W-:-:S04]  /*05f0*/  IMAD R7, R8, UR4, R15 ;  /* 0x0000000408077c24 */ /* 0x002fc8000f8e020f */
[----:B0-----:R-:W-:-:S06]  /*0600*/  IMAD.WIDE R6, R7, 0x4, R2 ;  /* 0x0000000407067825 */ /* 0x001fcc00078e0202 */
[----:B------:R-:W3:Y:S01]  /*0610*/  LDG.E R6, desc[UR10][R6.64] ;  /* 0x0000000a06067981 */ /* 0x000ee2000c1e1900 */
[----:B--2---:R-:W-:-:S05]  /*0620*/  IMAD.WIDE R4, R9, 0x4, R4 ;  /* 0x0000000409047825 */ /* 0x004fca00078e0204 */
[----:B------:R-:W2:Y:S01]  /*0630*/  LDG.E R9, desc[UR10][R4.64] ;  /* 0x0000000a04097981 */ /* 0x000ea2000c1e1900 */
[----:B------:R-:W-:-:S05]  /*0640*/  IADD3 R8, PT, PT, R8, 0x10, RZ ;  /* 0x0000001008087810 */ /* 0x000fca0007ffe0ff */
[----:B------:R-:W-:-:S04]  /*0650*/  IMAD R11, R8, UR4, R15 ;  /* 0x00000004080b7c24 */ /* 0x000fc8000f8e020f */
[----:B------:R-:W-:Y:S01]  /*0660*/  IMAD.WIDE R2, R11, 0x4, R2 ;  /* 0x000000040b027825 */ /* 0x000fe200078e0202 */
[----:B---3--:R0:W-:Y:S04]  /*0670*/  STS [R17], R6 ;  /* 0x0000000611007388 */ /* 0x0081e80000000800 */
[----:B--2---:R0:W-:Y:S01]  /*0680*/  STS [R18], R9 ;  /* 0x0000000912007388 */ /* 0x0041e20000000800 */
[----:B------:R-:W-:Y:S08]  /*0690*/  BAR.SYNC.DEFER_BLOCKING 0x0 ;  /* 0x0000000000007b1d */ /* 0x000ff00000010000 */
[----:B------:R-:W-:Y:S06]  /*06a0*/  BAR.SYNC.DEFER_BLOCKING 0x0 ;  /* 0x0000000000007b1d */ /* 0x000fec0000010000 */
[----:B------:R-:W2:Y:S04]  /*06b0*/  LDG.E R2, desc[UR10][R2.64] ;  /* 0x0000000a02027981 */ /* 0x000ea8000c1e1900 */
[----:B------:R-:W3:Y:S01]  /*06c0*/  LDG.E R11, desc[UR10][R4.64+0x24] ;  /* 0x0000240a040b7981 */ /* 0x000ee2000c1e1900 */
[----:B------:R-:W-:-:S03]  /*06d0*/  IADD3 R19, PT, PT, R19, 0x2, RZ ;  /* 0x0000000213137810 */ /* 0x000fc60007ffe0ff */
[----:B--2---:R0:W-:Y:S04]  /*06e0*/  STS [R17], R2 ;  /* 0x0000000211007388 */ /* 0x0041e80000000800 */
[----:B---3--:R0:W-:Y:S01]  /*06f0*/  STS [R18], R11 ;  /* 0x0000000b12007388 */ /* 0x0081e20000000800 */
[----:B------:R-:W-:Y:S08]  /*0700*/  BAR.SYNC.DEFER_BLOCKING 0x0 ;  /* 0x0000000000007b1d */ /* 0x000ff00000010000 */
[----:B------:R-:W-:Y:S06]  /*0710*/  BAR.SYNC.DEFER_BLOCKING 0x0 ;  /* 0x0000000000007b1d */ /* 0x000fec0000010000 */
.L_x_3:
[----:B------:R-:W-:Y:S05]  /*0720*/  BRA.U UP1, `(.L_x_0) ;  /* 0x0000000101387547 */ /* 0x000fea000b800000 */
[----:B0-----:R-:W0:Y:S01]  /*0730*/  LDC.64 R2, c[0x0][0x388] ;  /* 0x0000e200ff027b82 */ /* 0x001e220000000a00 */
[----:B------:R-:W1:Y:S01]  /*0740*/  LDCU UR4, c[0x0][0x3a4] ;  /* 0x00007480ff0477ac */ /* 0x000e620008000800 */
[C---:B------:R-:W-:Y:S01]  /*0750*/  LEA R0, R19.reuse, R0, 0x4 ;  /* 0x0000000013007211 */ /* 0x040fe200078e20ff */
[----:B------:R-:W-:-:S05]  /*0760*/  IMAD R19, R19, 0x9, R16 ;  /* 0x0000000913137824 */ /* 0x000fca00078e0210 */
[----:B------:R-:W2:Y:S01]  /*0770*/  LDC.64 R4, c[0x0][0x380] ;  /* 0x0000e000ff047b82 */ /* 0x000ea20000000a00 */
[----:B-1----:R-:W-:-:S04]  /*0780*/  IMAD R7, R0, UR4, R15 ;  /* 0x0000000400077c24 */ /* 0x002fc8000f8e020f */
[----:B0-----:R-:W-:-:S06]  /*0790*/  IMAD.WIDE R2, R7, 0x4, R2 ;  /* 0x0000000407027825 */ /* 0x001fcc00078e0202 */
[----:B------:R-:W3:Y:S01]  /*07a0*/  LDG.E R2, desc[UR10][R2.64] ;  /* 0x0000000a02027981 */ /* 0x000ee2000c1e1900 */
[----:B--2---:R-:W-:-:S06]  /*07b0*/  IMAD.WIDE R4, R19, 0x4, R4 ;  /* 0x0000000413047825 */ /* 0x004fcc00078e0204 */
[----:B------:R-:W2:Y:S04]  /*07c0*/  LDG.E R5, desc[UR10][R4.64] ;  /* 0x0000000a04057981 */ /* 0x000ea8000c1e1900 */
[----:B---3--:R1:W-:Y:S04]  /*07d0*/  STS [R17], R2 ;  /* 0x0000000211007388 */ /* 0x0083e80000000800 */
[----:B--2---:R1:W-:Y:S01]  /*07e0*/  STS [R18], R5 ;  /* 0x0000000512007388 */ /* 0x0043e20000000800 */
[----:B------:R-:W-:Y:S08]  /*07f0*/  BAR.SYNC.DEFER_BLOCKING 0x0 ;  /* 0x0000000000007b1d */ /* 0x000ff00000010000 */
[----:B------:R-:W-:Y:S06]  /*0800*/  BAR.SYNC.DEFER_BLOCKING 0x0 ;  /* 0x0000000000007b1d */ /* 0x000fec0000010000 */
.L_x_0:
[----:B------:R-:W2:Y:S01]  /*0810*/  LDCU UR4, c[0x0][0x398] ;  /* 0x00007300ff0477ac */ /* 0x000ea20008000800 */
[----:B------:R-:W-:Y:S01]  /*0820*/  I2FP.F32.U32 R14, R14 ;  /* 0x0000000e000e7245 */ /* 0x000fe20000201000 */
[----:B01----:R-:W0:Y:S01]  /*0830*/  LDC.64 R2, c[0x0][0x390] ;  /* 0x0000e400ff027b82 */ /* 0x003e220000000a00 */
[----:B------:R-:W-:-:S05]  /*0840*/  I2FP.F32.S32 R15, R15 ;  /* 0x0000000f000f7245 */ /* 0x000fca0000201400 */
[----:B--2---:R-:W-:-:S04]  /*0850*/  FFMA R14, R14, UR4, R15 ;  /* 0x000000040e0e7c23 */ /* 0x004fc8000800000f */
[----:B------:R-:W0:Y:S02]  /*0860*/  F2I.TRUNC.NTZ R5, R14 ;  /* 0x0000000e00057305 */ /* 0x000e24000020f100 */
[----:B0-----:R-:W-:Y:S01]  /*0870*/  IMAD.WIDE R2, R5, 0x4, R2 ;  /* 0x0000000405027825 */ /* 0x001fe200078e0202 */
[----:B------:R-:W-:-:S05]  /*0880*/  I2FP.F32.S32 R5, R5 ;  /* 0x0000000500057245 */ /* 0x000fca0000201400 */
[----:B------:R-:W-:Y:S01]  /*0890*/  STG.E desc[UR10][R2.64], R5 ;  /* 0x0000000502007986 */ /* 0x000fe2000c10190a */
[----:B------:R-:W-:Y:S05]  /*08a0*/  EXIT ;  /* 0x000000000000794d */ /* 0x000fea0003800000 */
.L_x_4:
[----:B------:R-:W-:-:S00]  /*08b0*/  BRA `(.L_x_4) ;  /* 0xfffffffc00fc7947 */ /* 0x000fc0000383ffff */
[----:B------:R-:W-:-:S00]  /*08c0*/  NOP ;  /* 0x0000000000007918 */ /* 0x000fc00000000000 */
        /* <DEDUP_REMOVED lines=11> */
.L_x_5:


//--------------------- .nv.shared._Z25tiledMatrixMultiplicationPfS_S_fiii --------------------------
	.section	.nv.shared._Z25tiledMatrixMultiplicationPfS_S_fiii,"aw",@nobits
	.sectionflags	@""
	.align	4
.nv.shared._Z25tiledMatrixMultiplicationPfS_S_fiii:
	.zero		2176


//--------------------- .nv.shared.reserved.0     --------------------------
	.section	.nv.shared.reserved.0,"aw",@nobits
	.weak		__nv_reservedSMEM_offset_0_alias
	.size		__nv_reservedSMEM_offset_0_alias, 0, 64
	.other		__nv_reservedSMEM_offset_0_alias,@"STO_CUDA_RESERVED_SHARED STV_DEFAULT"
__nv_reservedSMEM_offset_0_alias:
	.zero		0
	.zero		64


//--------------------- .nv.constant0._Z25tiledMatrixMultiplicationPfS_S_fiii --------------------------
	.section	.nv.constant0._Z25tiledMatrixMultiplicationPfS_S_fiii,"a",@progbits
	.sectionflags	@""
	.align	4
.nv.constant0._Z25tiledMatrixMultiplicationPfS_S_fiii:
	.zero		936


//--------------------- SYMBOLS --------------------------

	.type		.nv.reservedSmem.offset0,@object
	.size		.nv.reservedSmem.offset0,0x4
	.type		.nv.reservedSmem.cap,@object
	.size		.nv.reservedSmem.cap,0x4
